//
// Generated by NVIDIA NVVM Compiler
//
// Compiler Build ID: CL-36424714
// Cuda compilation tools, release 13.0, V13.0.88
// Based on NVVM 20.0.0
//

.version 9.0
.target sm_100
.address_size 64

	// .globl	_Z22matrix_multiply_kernelPKjS0_Pjii
// _ZZ22matrix_multiply_kernelPKjS0_PjiiE3s_a has been demoted
// _ZZ22matrix_multiply_kernelPKjS0_PjiiE3s_b has been demoted

.visible .entry _Z22matrix_multiply_kernelPKjS0_Pjii(
	.param .u64 .ptr .align 1 _Z22matrix_multiply_kernelPKjS0_Pjii_param_0,
	.param .u64 .ptr .align 1 _Z22matrix_multiply_kernelPKjS0_Pjii_param_1,
	.param .u64 .ptr .align 1 _Z22matrix_multiply_kernelPKjS0_Pjii_param_2,
	.param .u32 _Z22matrix_multiply_kernelPKjS0_Pjii_param_3,
	.param .u32 _Z22matrix_multiply_kernelPKjS0_Pjii_param_4
)
{
	.reg .pred 	%p<13>;
	.reg .b32 	%r<188>;
	.reg .b64 	%rd<13>;
	// demoted variable
	.shared .align 4 .b8 _ZZ22matrix_multiply_kernelPKjS0_PjiiE3s_a[256];
	// demoted variable
	.shared .align 4 .b8 _ZZ22matrix_multiply_kernelPKjS0_PjiiE3s_b[256];
	ld.param.u64 	%rd3, [_Z22matrix_multiply_kernelPKjS0_Pjii_param_0];
	ld.param.u64 	%rd4, [_Z22matrix_multiply_kernelPKjS0_Pjii_param_1];
	ld.param.u64 	%rd5, [_Z22matrix_multiply_kernelPKjS0_Pjii_param_2];
	ld.param.u32 	%r49, [_Z22matrix_multiply_kernelPKjS0_Pjii_param_3];
	ld.param.u32 	%r50, [_Z22matrix_multiply_kernelPKjS0_Pjii_param_4];
	mov.u32 	%r1, %tid.x;
	mov.u32 	%r2, %tid.y;
	mov.u32 	%r52, %ctaid.y;
	mov.u32 	%r53, %ntid.y;
	mad.lo.s32 	%r3, %r52, %r53, %r2;
	mov.u32 	%r54, %ctaid.x;
	mov.u32 	%r55, %ntid.x;
	mad.lo.s32 	%r4, %r54, %r55, %r1;
	div.s32 	%r5, %r49, %r50;
	setp.lt.s32 	%p1, %r5, 1;
	mov.b32 	%r186, 0;
	@%p1 bra 	$L__BB0_17;
	mad.lo.s32 	%r6, %r49, %r3, %r1;
	shl.b32 	%r57, %r2, 5;
	mov.u32 	%r58, _ZZ22matrix_multiply_kernelPKjS0_PjiiE3s_a;
	add.s32 	%r7, %r58, %r57;
	shl.b32 	%r59, %r1, 2;
	add.s32 	%r8, %r7, %r59;
	mov.u32 	%r60, _ZZ22matrix_multiply_kernelPKjS0_PjiiE3s_b;
	add.s32 	%r10, %r60, %r59;
	add.s32 	%r9, %r10, %r57;
	and.b32  	%r11, %r50, 15;
	and.b32  	%r12, %r50, 7;
	and.b32  	%r13, %r50, 2147483632;
	and.b32  	%r14, %r50, 3;
	neg.s32 	%r15, %r13;
	add.s32 	%r16, %r7, 32;
	add.s32 	%r17, %r10, 256;
	cvta.to.global.u64 	%rd1, %rd3;
	cvta.to.global.u64 	%rd2, %rd4;
	mov.b32 	%r171, 0;
	mov.u32 	%r186, %r171;
$L__BB0_2:
	setp.lt.s32 	%p2, %r50, 1;
	mul.lo.s32 	%r61, %r171, %r50;
	add.s32 	%r62, %r6, %r61;
	mul.wide.s32 	%rd6, %r62, 4;
	add.s64 	%rd7, %rd1, %rd6;
	ld.global.u32 	%r63, [%rd7];
	st.shared.u32 	[%r8], %r63;
	add.s32 	%r64, %r61, %r2;
	mad.lo.s32 	%r65, %r64, %r49, %r4;
	mul.wide.s32 	%rd8, %r65, 4;
	add.s64 	%rd9, %rd2, %rd8;
	ld.global.u32 	%r66, [%rd9];
	st.shared.u32 	[%r9], %r66;
	bar.sync 	0;
	@%p2 bra 	$L__BB0_16;
	setp.lt.u32 	%p3, %r50, 16;
	mov.b32 	%r181, 0;
	@%p3 bra 	$L__BB0_6;
	mov.u32 	%r173, %r17;
	mov.u32 	%r174, %r16;
	mov.u32 	%r175, %r15;
$L__BB0_5:
	.pragma "nounroll";
	ld.shared.u32 	%r69, [%r174+-32];
	ld.shared.u32 	%r70, [%r173+-256];
	mad.lo.s32 	%r71, %r70, %r69, %r186;
	ld.shared.u32 	%r72, [%r174+-28];
	ld.shared.u32 	%r73, [%r173+-224];
	mad.lo.s32 	%r74, %r73, %r72, %r71;
	ld.shared.u32 	%r75, [%r174+-24];
	ld.shared.u32 	%r76, [%r173+-192];
	mad.lo.s32 	%r77, %r76, %r75, %r74;
	ld.shared.u32 	%r78, [%r174+-20];
	ld.shared.u32 	%r79, [%r173+-160];
	mad.lo.s32 	%r80, %r79, %r78, %r77;
	ld.shared.u32 	%r81, [%r174+-16];
	ld.shared.u32 	%r82, [%r173+-128];
	mad.lo.s32 	%r83, %r82, %r81, %r80;
	ld.shared.u32 	%r84, [%r174+-12];
	ld.shared.u32 	%r85, [%r173+-96];
	mad.lo.s32 	%r86, %r85, %r84, %r83;
	ld.shared.u32 	%r87, [%r174+-8];
	ld.shared.u32 	%r88, [%r173+-64];
	mad.lo.s32 	%r89, %r88, %r87, %r86;
	ld.shared.u32 	%r90, [%r174+-4];
	ld.shared.u32 	%r91, [%r173+-32];
	mad.lo.s32 	%r92, %r91, %r90, %r89;
	ld.shared.u32 	%r93, [%r174];
	ld.shared.u32 	%r94, [%r173];
	mad.lo.s32 	%r95, %r94, %r93, %r92;
	ld.shared.u32 	%r96, [%r174+4];
	ld.shared.u32 	%r97, [%r173+32];
	mad.lo.s32 	%r98, %r97, %r96, %r95;
	ld.shared.u32 	%r99, [%r174+8];
	ld.shared.u32 	%r100, [%r173+64];
	mad.lo.s32 	%r101, %r100, %r99, %r98;
	ld.shared.u32 	%r102, [%r174+12];
	ld.shared.u32 	%r103, [%r173+96];
	mad.lo.s32 	%r104, %r103, %r102, %r101;
	ld.shared.u32 	%r105, [%r174+16];
	ld.shared.u32 	%r106, [%r173+128];
	mad.lo.s32 	%r107, %r106, %r105, %r104;
	ld.shared.u32 	%r108, [%r174+20];
	ld.shared.u32 	%r109, [%r173+160];
	mad.lo.s32 	%r110, %r109, %r108, %r107;
	ld.shared.u32 	%r111, [%r174+24];
	ld.shared.u32 	%r112, [%r173+192];
	mad.lo.s32 	%r113, %r112, %r111, %r110;
	ld.shared.u32 	%r114, [%r174+28];
	ld.shared.u32 	%r115, [%r173+224];
	mad.lo.s32 	%r186, %r115, %r114, %r113;
	add.s32 	%r175, %r175, 16;
	add.s32 	%r174, %r174, 64;
	add.s32 	%r173, %r173, 512;
	setp.ne.s32 	%p4, %r175, 0;
	mov.u32 	%r181, %r13;
	@%p4 bra 	$L__BB0_5;
$L__BB0_6:
	setp.eq.s32 	%p5, %r11, 0;
	@%p5 bra 	$L__BB0_16;
	add.s32 	%r117, %r11, -1;
	setp.lt.u32 	%p6, %r117, 7;
	@%p6 bra 	$L__BB0_9;
	shl.b32 	%r118, %r181, 2;
	add.s32 	%r119, %r7, %r118;
	ld.shared.u32 	%r120, [%r119];
	shl.b32 	%r121, %r181, 5;
	add.s32 	%r122, %r10, %r121;
	ld.shared.u32 	%r123, [%r122];
	mad.lo.s32 	%r124, %r123, %r120, %r186;
	ld.shared.u32 	%r125, [%r119+4];
	ld.shared.u32 	%r126, [%r122+32];
	mad.lo.s32 	%r127, %r126, %r125, %r124;
	ld.shared.u32 	%r128, [%r119+8];
	ld.shared.u32 	%r129, [%r122+64];
	mad.lo.s32 	%r130, %r129, %r128, %r127;
	ld.shared.u32 	%r131, [%r119+12];
	ld.shared.u32 	%r132, [%r122+96];
	mad.lo.s32 	%r133, %r132, %r131, %r130;
	ld.shared.u32 	%r134, [%r119+16];
	ld.shared.u32 	%r135, [%r122+128];
	mad.lo.s32 	%r136, %r135, %r134, %r133;
	ld.shared.u32 	%r137, [%r119+20];
	ld.shared.u32 	%r138, [%r122+160];
	mad.lo.s32 	%r139, %r138, %r137, %r136;
	ld.shared.u32 	%r140, [%r119+24];
	ld.shared.u32 	%r141, [%r122+192];
	mad.lo.s32 	%r142, %r141, %r140, %r139;
	ld.shared.u32 	%r143, [%r119+28];
	ld.shared.u32 	%r144, [%r122+224];
	mad.lo.s32 	%r186, %r144, %r143, %r142;
	add.s32 	%r181, %r181, 8;
$L__BB0_9:
	setp.eq.s32 	%p7, %r12, 0;
	@%p7 bra 	$L__BB0_16;
	add.s32 	%r146, %r12, -1;
	setp.lt.u32 	%p8, %r146, 3;
	@%p8 bra 	$L__BB0_12;
	shl.b32 	%r147, %r181, 2;
	add.s32 	%r148, %r7, %r147;
	ld.shared.u32 	%r149, [%r148];
	shl.b32 	%r150, %r181, 5;
	add.s32 	%r151, %r10, %r150;
	ld.shared.u32 	%r152, [%r151];
	mad.lo.s32 	%r153, %r152, %r149, %r186;
	ld.shared.u32 	%r154, [%r148+4];
	ld.shared.u32 	%r155, [%r151+32];
	mad.lo.s32 	%r156, %r155, %r154, %r153;
	ld.shared.u32 	%r157, [%r148+8];
	ld.shared.u32 	%r158, [%r151+64];
	mad.lo.s32 	%r159, %r158, %r157, %r156;
	ld.shared.u32 	%r160, [%r148+12];
	ld.shared.u32 	%r161, [%r151+96];
	mad.lo.s32 	%r186, %r161, %r160, %r159;
	add.s32 	%r181, %r181, 4;
$L__BB0_12:
	setp.eq.s32 	%p9, %r14, 0;
	@%p9 bra 	$L__BB0_16;
	setp.eq.s32 	%p10, %r14, 1;
	shl.b32 	%r162, %r181, 2;
	add.s32 	%r41, %r7, %r162;
	ld.shared.u32 	%r163, [%r41];
	shl.b32 	%r164, %r181, 5;
	add.s32 	%r42, %r10, %r164;
	ld.shared.u32 	%r165, [%r42];
	mad.lo.s32 	%r186, %r165, %r163, %r186;
	@%p10 bra 	$L__BB0_16;
	setp.eq.s32 	%p11, %r14, 2;
	ld.shared.u32 	%r166, [%r41+4];
	ld.shared.u32 	%r167, [%r42+32];
	mad.lo.s32 	%r186, %r167, %r166, %r186;
	@%p11 bra 	$L__BB0_16;
	ld.shared.u32 	%r168, [%r41+8];
	ld.shared.u32 	%r169, [%r42+64];
	mad.lo.s32 	%r186, %r169, %r168, %r186;
$L__BB0_16:
	bar.sync 	0;
	add.s32 	%r171, %r171, 1;
	setp.ne.s32 	%p12, %r171, %r5;
	@%p12 bra 	$L__BB0_2;
$L__BB0_17:
	cvta.to.global.u64 	%rd10, %rd5;
	mad.lo.s32 	%r170, %r49, %r3, %r4;
	mul.wide.s32 	%rd11, %r170, 4;
	add.s64 	%rd12, %rd10, %rd11;
	st.global.u32 	[%rd12], %r186;
	ret;

}


// ===== COMPILED SASS (sm_100) =====

	.target	sm_100

	.elftype	@"ET_EXEC"


//--------------------- .note.nv.tkinfo           --------------------------
	.section	.note.nv.tkinfo,"",@"SHT_NOTE"
	.sectionflags	@"SHF_NOTE_NV_TKINFO"
	.tkinfo
        /*0018*/ 	.word	0x00000002
        /*0030*/ 	.string	""
        /*0030*/ 	.string	"ptxas"
        /*0030*/ 	.string	"Cuda compilation tools, release 13.0, V13.0.88"
        /*0030*/ 	.string	"Build cuda_13.0.r13.0/compiler.36424714_0"
        /*0030*/ 	.string	"-arch sm_100 -m 64 "



//--------------------- .note.nv.cuinfo           --------------------------
	.section	.note.nv.cuinfo,"",@"SHT_NOTE"
	.sectionflags	@"SHF_NOTE_NV_CUINFO"
        /*0018*/ 	.short	0x0002
        /*001a*/ 	.short	0x0064
        /*001c*/ 	.short	0x0082
	.zero		2


//--------------------- .nv.info                  --------------------------
	.section	.nv.info,"",@"SHT_CUDA_INFO"
	.align	4


	//----- nvinfo : EIATTR_REGCOUNT
	.align		4
        /*0000*/ 	.byte	0x04, 0x2f
        /*0002*/ 	.short	(.L_1 - .L_0)
	.align		4
.L_0:
        /*0004*/ 	.word	index@(_Z22matrix_multiply_kernelPKjS0_Pjii)
        /*0008*/ 	.word	0x00000020


	//----- nvinfo : EIATTR_FRAME_SIZE
	.align		4
.L_1:
        /*000c*/ 	.byte	0x04, 0x11
        /*000e*/ 	.short	(.L_3 - .L_2)
	.align		4
.L_2:
        /*0010*/ 	.word	index@(_Z22matrix_multiply_kernelPKjS0_Pjii)
        /*0014*/ 	.word	0x00000000


	//----- nvinfo : EIATTR_MIN_STACK_SIZE
	.align		4
.L_3:
        /*0018*/ 	.byte	0x04, 0x12
        /*001a*/ 	.short	(.L_5 - .L_4)
	.align		4
.L_4:
        /*001c*/ 	.word	index@(_Z22matrix_multiply_kernelPKjS0_Pjii)
        /*0020*/ 	.word	0x00000000
.L_5:


//--------------------- .nv.compat                --------------------------
	.section	.nv.compat,"",@"SHT_CUDA_COMPAT_INFO"
	.align	4
        /*0000*/ 	.byte	0x02, 0x09, 0x00, 0x00, 0x02, 0x02, 0x01, 0x00, 0x02, 0x05, 0x05, 0x00, 0x03, 0x07, 0x01, 0x01
        /*0010*/ 	.byte	0x02, 0x03, 0x00, 0x00, 0x02, 0x06, 0x01, 0x00, 0x04, 0x0b, 0x08, 0x00, 0x09, 0x00, 0x00, 0x00
        /*0020*/ 	.byte	0x00, 0x00, 0x00, 0x00


//--------------------- .nv.info._Z22matrix_multiply_kernelPKjS0_Pjii --------------------------
	.section	.nv.info._Z22matrix_multiply_kernelPKjS0_Pjii,"",@"SHT_CUDA_INFO"
	.sectionflags	@""
	.align	4


	//----- nvinfo : EIATTR_CUDA_API_VERSION
	.align		4
        /*0000*/ 	.byte	0x04, 0x37
        /*0002*/ 	.short	(.L_7 - .L_6)
.L_6:
        /*0004*/ 	.word	0x00000082


	//----- nvinfo : EIATTR_KPARAM_INFO
	.align		4
.L_7:
        /*0008*/ 	.byte	0x04, 0x17
        /*000a*/ 	.short	(.L_9 - .L_8)
.L_8:
        /*000c*/ 	.word	0x00000000
        /*0010*/ 	.short	0x0004
        /*0012*/ 	.short	0x001c
        /*0014*/ 	.byte	0x00, 0xf0, 0x11, 0x00


	//----- nvinfo : EIATTR_KPARAM_INFO
	.align		4
.L_9:
        /*0018*/ 	.byte	0x04, 0x17
        /*001a*/ 	.short	(.L_11 - .L_10)
.L_10:
        /*001c*/ 	.word	0x00000000
        /*0020*/ 	.short	0x0003
        /*0022*/ 	.short	0x0018
        /*0024*/ 	.byte	0x00, 0xf0, 0x11, 0x00


	//----- nvinfo : EIATTR_KPARAM_INFO
	.align		4
.L_11:
        /*0028*/ 	.byte	0x04, 0x17
        /*002a*/ 	.short	(.L_13 - .L_12)
.L_12:
        /*002c*/ 	.word	0x00000000
        /*0030*/ 	.short	0x0002
        /*0032*/ 	.short	0x0010
        /*0034*/ 	.byte	0x00, 0xf5, 0x21, 0x00


	//----- nvinfo : EIATTR_KPARAM_INFO
	.align		4
.L_13:
        /*0038*/ 	.byte	0x04, 0x17
        /*003a*/ 	.short	(.L_15 - .L_14)
.L_14:
        /*003c*/ 	.word	0x00000000
        /*0040*/ 	.short	0x0001
        /*0042*/ 	.short	0x0008
        /*0044*/ 	.byte	0x00, 0xf5, 0x21, 0x00


	//----- nvinfo : EIATTR_KPARAM_INFO
	.align		4
.L_15:
        /*0048*/ 	.byte	0x04, 0x17
        /*004a*/ 	.short	(.L_17 - .L_16)
.L_16:
        /*004c*/ 	.word	0x00000000
        /*0050*/ 	.short	0x0000
        /*0052*/ 	.short	0x0000
        /*0054*/ 	.byte	0x00, 0xf5, 0x21, 0x00


	//----- nvinfo : EIATTR_SPARSE_MMA_MASK
	.align		4
.L_17:
        /*0058*/ 	.byte	0x03, 0x50
        /*005a*/ 	.short	0x0000


	//----- nvinfo : EIATTR_MAXREG_COUNT
	.align		4
        /*005c*/ 	.byte	0x03, 0x1b
        /*005e*/ 	.short	0x00ff


	//----- nvinfo : EIATTR_NUM_BARRIERS
	.align		4
        /*0060*/ 	.byte	0x02, 0x4c
        /*0062*/ 	.byte	0x01
	.zero		1


	//----- nvinfo : EIATTR_MERCURY_ISA_VERSION
	.align		4
        /*0064*/ 	.byte	0x03, 0x5f
        /*0066*/ 	.short	0x0101


	//----- nvinfo : EIATTR_UNUSED_LOAD_BYTE_OFFSET
	.align		4
        /*0068*/ 	.byte	0x04, 0x44
        /*006a*/ 	.short	(.L_19 - .L_18)


	//   ....[0]....
.L_18:
        /*006c*/ 	.word	0x00000a90
        /*0070*/ 	.word	0x00000fff


	//----- nvinfo : EIATTR_VRC_CTA_INIT_COUNT
	.align		4
.L_19:
        /*0074*/ 	.byte	0x02, 0x4a
	.zero		1
	.zero		1


	//----- nvinfo : EIATTR_EXIT_INSTR_OFFSETS
	.align		4
        /*0078*/ 	.byte	0x04, 0x1c
        /*007a*/ 	.short	(.L_21 - .L_20)


	//   ....[0]....
.L_20:
        /*007c*/ 	.word	0x00000b80


	//----- nvinfo : EIATTR_CBANK_PARAM_SIZE
	.align		4
.L_21:
        /*0080*/ 	.byte	0x03, 0x19
        /*0082*/ 	.short	0x0020


	//----- nvinfo : EIATTR_PARAM_CBANK
	.align		4
        /*0084*/ 	.byte	0x04, 0x0a
        /*0086*/ 	.short	(.L_23 - .L_22)
	.align		4
.L_22:
        /*0088*/ 	.word	index@(.nv.constant0._Z22matrix_multiply_kernelPKjS0_Pjii)
        /*008c*/ 	.short	0x0380
        /*008e*/ 	.short	0x0020


	//----- nvinfo : EIATTR_SW_WAR
	.align		4
.L_23:
        /*0090*/ 	.byte	0x04, 0x36
        /*0092*/ 	.short	(.L_25 - .L_24)
.L_24:
        /*0094*/ 	.word	0x00000008
.L_25:


//--------------------- .nv.callgraph             --------------------------
	.section	.nv.callgraph,"",@"SHT_CUDA_CALLGRAPH"
	.align	4
	.sectionentsize	8
	.align		4
        /*0000*/ 	.word	0x00000000
	.align		4
        /*0004*/ 	.word	0xffffffff
	.align		4
        /*0008*/ 	.word	0x00000000
	.align		4
        /*000c*/ 	.word	0xfffffffe
	.align		4
        /*0010*/ 	.word	0x00000000
	.align		4
        /*0014*/ 	.word	0xfffffffd
	.align		4
        /*0018*/ 	.word	0x00000000
	.align		4
        /*001c*/ 	.word	0xfffffffc


//--------------------- .text._Z22matrix_multiply_kernelPKjS0_Pjii --------------------------
	.section	.text._Z22matrix_multiply_kernelPKjS0_Pjii,"ax",@progbits
	.align	128
        .global         _Z22matrix_multiply_kernelPKjS0_Pjii
        .type           _Z22matrix_multiply_kernelPKjS0_Pjii,@function
        .size           _Z22matrix_multiply_kernelPKjS0_Pjii,(.L_x_8 - _Z22matrix_multiply_kernelPKjS0_Pjii)
        .other          _Z22matrix_multiply_kernelPKjS0_Pjii,@"STO_CUDA_ENTRY STV_DEFAULT"
_Z22matrix_multiply_kernelPKjS0_Pjii:
.text._Z22matrix_multiply_kernelPKjS0_Pjii:
[----:B------:R-:W-:Y:S08]  /*0000*/  LDC R1, c[0x0][0x37c] ;  /* 0x0000df00ff017b82 */ /* 0x000ff00000000800 */
[----:B------:R-:W0:Y:S01]  /*0010*/  LDC.64 R6, c[0x0][0x398] ;  /* 0x0000e600ff067b82 */ /* 0x000e220000000a00 */
[----:B------:R-:W1:Y:S01]  /*0020*/  S2R R18, SR_TID.X ;  /* 0x0000000000127919 */ /* 0x000e620000002100 */
[----:B------:R-:W2:Y:S01]  /*0030*/  LDCU.64 UR8, c[0x0][0x358] ;  /* 0x00006b00ff0877ac */ /* 0x000ea20008000a00 */
[----:B------:R-:W-:-:S05]  /*0040*/  MOV R25, RZ ;  /* 0x000000ff00197202 */ /* 0x000fca0000000f00 */
[----:B------:R-:W3:Y:S08]  /*0050*/  LDC R23, c[0x0][0x364] ;  /* 0x0000d900ff177b82 */ /* 0x000ef00000000800 */
[----:B------:R-:W-:Y:S01]  /*0060*/  S2UR UR4, SR_CTAID.Y ;  /* 0x00000000000479c3 */ /* 0x000fe20000002600 */
[----:B0-----:R-:W-:-:S07]  /*0070*/  IABS R5, R7 ;  /* 0x0000000700057213 */ /* 0x001fce0000000000 */
[----:B------:R-:W1:Y:S01]  /*0080*/  S2UR UR5, SR_CTAID.X ;  /* 0x00000000000579c3 */ /* 0x000e620000002500 */
[----:B------:R-:W0:Y:S07]  /*0090*/  I2F.RP R0, R5 ;  /* 0x0000000500007306 */ /* 0x000e2e0000209400 */
[----:B------:R-:W1:Y:S01]  /*00a0*/  LDC R21, c[0x0][0x360] ;  /* 0x0000d800ff157b82 */ /* 0x000e620000000800 */
[----:B0-----:R-:W0:Y:S01]  /*00b0*/  MUFU.RCP R0, R0 ;  /* 0x0000000000007308 */ /* 0x001e220000001000 */
[----:B-1----:R-:W-:Y:S01]  /*00c0*/  IMAD R21, R21, UR5, R18 ;  /* 0x0000000515157c24 */ /* 0x002fe2000f8e0212 */
[----:B0-----:R-:W-:-:S06]  /*00d0*/  IADD3 R2, PT, PT, R0, 0xffffffe, RZ ;  /* 0x0ffffffe00027810 */ /* 0x001fcc0007ffe0ff */
[----:B------:R0:W1:Y:S02]  /*00e0*/  F2I.FTZ.U32.TRUNC.NTZ R3, R2 ;  /* 0x0000000200037305 */ /* 0x000064000021f000 */
[----:B0-----:R-:W-:Y:S01]  /*00f0*/  HFMA2 R2, -RZ, RZ, 0, 0 ;  /* 0x00000000ff027431 */ /* 0x001fe200000001ff */
[----:B-1----:R-:W-:-:S05]  /*0100*/  IADD3 R4, PT, PT, RZ, -R3, RZ ;  /* 0x80000003ff047210 */ /* 0x002fca0007ffe0ff */
[----:B------:R-:W-:Y:S01]  /*0110*/  IMAD R9, R4, R5, RZ ;  /* 0x0000000504097224 */ /* 0x000fe200078e02ff */
[----:B------:R-:W-:-:S03]  /*0120*/  IABS R4, R6 ;  /* 0x0000000600047213 */ /* 0x000fc60000000000 */
[----:B------:R-:W-:-:S06]  /*0130*/  IMAD.HI.U32 R3, R3, R9, R2 ;  /* 0x0000000903037227 */ /* 0x000fcc00078e0002 */
[----:B------:R-:W-:Y:S01]  /*0140*/  IMAD.HI.U32 R2, R3, R4, RZ ;  /* 0x0000000403027227 */ /* 0x000fe200078e00ff */
[----:B------:R-:W-:-:S03]  /*0150*/  LOP3.LUT R3, R6, R7, RZ, 0x3c, !PT ;  /* 0x0000000706037212 */ /* 0x000fc600078e3cff */
[----:B------:R-:W-:Y:S01]  /*0160*/  IMAD.MOV R0, RZ, RZ, -R2 ;  /* 0x000000ffff007224 */ /* 0x000fe200078e0a02 */
[----:B------:R-:W-:-:S03]  /*0170*/  ISETP.GE.AND P1, PT, R3, RZ, PT ;  /* 0x000000ff0300720c */ /* 0x000fc60003f26270 */
[----:B------:R-:W-:-:S05]  /*0180*/  IMAD R0, R5, R0, R4 ;  /* 0x0000000005007224 */ /* 0x000fca00078e0204 */
[----:B------:R-:W-:-:S13]  /*0190*/  ISETP.GT.U32.AND P2, PT, R5, R0, PT ;  /* 0x000000000500720c */ /* 0x000fda0003f44070 */
[-C--:B------:R-:W-:Y:S02]  /*01a0*/  @!P2 IADD3 R0, PT, PT, R0, -R5.reuse, RZ ;  /* 0x800000050000a210 */ /* 0x080fe40007ffe0ff */
[----:B------:R-:W-:Y:S02]  /*01b0*/  @!P2 IADD3 R2, PT, PT, R2, 0x1, RZ ;  /* 0x000000010202a810 */ /* 0x000fe40007ffe0ff */
[----:B------:R-:W-:Y:S02]  /*01c0*/  ISETP.GE.U32.AND P0, PT, R0, R5, PT ;  /* 0x000000050000720c */ /* 0x000fe40003f06070 */
[----:B------:R-:W3:Y:S01]  /*01d0*/  S2R R0, SR_TID.Y ;  /* 0x0000000000007919 */ /* 0x000ee20000002200 */
[----:B------:R-:W-:-:S10]  /*01e0*/  ISETP.NE.AND P2, PT, R7, RZ, PT ;  /* 0x000000ff0700720c */ /* 0x000fd40003f45270 */
[----:B------:R-:W-:-:S05]  /*01f0*/  @P0 IADD3 R2, PT, PT, R2, 0x1, RZ ;  /* 0x0000000102020810 */ /* 0x000fca0007ffe0ff */
[----:B------:R-:W-:Y:S01]  /*0200*/  @!P1 IMAD.MOV R2, RZ, RZ, -R2 ;  /* 0x000000ffff029224 */ /* 0x000fe200078e0a02 */
[----:B------:R-:W-:-:S04]  /*0210*/  @!P2 LOP3.LUT R2, RZ, R7, RZ, 0x33, !PT ;  /* 0x00000007ff02a212 */ /* 0x000fc800078e33ff */
[----:B------:R-:W-:Y:S01]  /*0220*/  ISETP.GE.AND P0, PT, R2, 0x1, PT ;  /* 0x000000010200780c */ /* 0x000fe20003f06270 */
[----:B---3--:R-:W-:-:S12]  /*0230*/  IMAD R23, R23, UR4, R0 ;  /* 0x0000000417177c24 */ /* 0x008fd8000f8e0200 */
[----:B--2---:R-:W-:Y:S05]  /*0240*/  @!P0 BRA `(.L_x_0) ;  /* 0x00000008003c8947 */ /* 0x004fea0003800000 */
[----:B------:R-:W0:Y:S01]  /*0250*/  S2UR UR6, SR_CgaCtaId ;  /* 0x00000000000679c3 */ /* 0x000e220000008800 */
[----:B------:R-:W-:Y:S01]  /*0260*/  UMOV UR4, 0x400 ;  /* 0x0000040000047882 */ /* 0x000fe20000000000 */
[----:B------:R-:W-:Y:S01]  /*0270*/  LOP3.LUT R13, R7, 0x7ffffff0, RZ, 0xc0, !PT ;  /* 0x7ffffff0070d7812 */ /* 0x000fe200078ec0ff */
[----:B------:R-:W-:Y:S01]  /*0280*/  UIADD3 UR5, UPT, UPT, UR4, 0x100, URZ ;  /* 0x0000010004057890 */ /* 0x000fe2000fffe0ff */
[----:B------:R-:W-:Y:S01]  /*0290*/  IMAD R20, R23, R6, R18 ;  /* 0x0000000617147224 */ /* 0x000fe200078e0212 */
[C---:B------:R-:W-:Y:S02]  /*02a0*/  LOP3.LUT R15, R7.reuse, 0xf, RZ, 0xc0, !PT ;  /* 0x0000000f070f7812 */ /* 0x040fe400078ec0ff */
[C---:B------:R-:W-:Y:S02]  /*02b0*/  LOP3.LUT R14, R7.reuse, 0x7, RZ, 0xc0, !PT ;  /* 0x00000007070e7812 */ /* 0x040fe400078ec0ff */
[----:B------:R-:W-:Y:S02]  /*02c0*/  LOP3.LUT R12, R7, 0x3, RZ, 0xc0, !PT ;  /* 0x00000003070c7812 */ /* 0x000fe400078ec0ff */
[----:B------:R-:W-:-:S02]  /*02d0*/  MOV R25, RZ ;  /* 0x000000ff00197202 */ /* 0x000fc40000000f00 */
[----:B------:R-:W-:Y:S01]  /*02e0*/  IADD3 R3, PT, PT, -R13, RZ, RZ ;  /* 0x000000ff0d037210 */ /* 0x000fe20007ffe1ff */
[----:B0-----:R-:W-:Y:S02]  /*02f0*/  ULEA UR4, UR6, UR4, 0x18 ;  /* 0x0000000406047291 */ /* 0x001fe4000f8ec0ff */
[----:B------:R-:W-:-:S04]  /*0300*/  ULEA UR5, UR6, UR5, 0x18 ;  /* 0x0000000506057291 */ /* 0x000fc8000f8ec0ff */
[----:B------:R-:W-:Y:S01]  /*0310*/  LEA R19, R0, UR4, 0x5 ;  /* 0x0000000400137c11 */ /* 0x000fe2000f8e28ff */
[----:B------:R-:W-:Y:S01]  /*0320*/  UMOV UR4, URZ ;  /* 0x000000ff00047c82 */ /* 0x000fe20008000000 */
[C---:B------:R-:W-:Y:S02]  /*0330*/  LEA R17, R18.reuse, UR5, 0x2 ;  /* 0x0000000512117c11 */ /* 0x040fe4000f8e10ff */
[----:B------:R-:W-:Y:S01]  /*0340*/  IADD3 R5, PT, PT, R19, 0x20, RZ ;  /* 0x0000002013057810 */ /* 0x000fe20007ffe0ff */
[----:B------:R-:W-:Y:S01]  /*0350*/  IMAD R18, R18, 0x4, R19 ;  /* 0x0000000412127824 */ /* 0x000fe200078e0213 */
[----:B------:R-:W-:Y:S02]  /*0360*/  LEA R16, R0, R17, 0x5 ;  /* 0x0000001100107211 */ /* 0x000fe400078e28ff */
[----:B------:R-:W-:-:S07]  /*0370*/  IADD3 R4, PT, PT, R17, 0x100, RZ ;  /* 0x0000010011047810 */ /* 0x000fce0007ffe0ff */
.L_x_6:
[----:B0-----:R-:W0:Y:S08]  /*0380*/  LDC.64 R6, c[0x0][0x398] ;  /* 0x0000e600ff067b82 */ /* 0x001e300000000a00 */
[----:B------:R-:W1:Y:S08]  /*0390*/  LDC.64 R10, c[0x0][0x380] ;  /* 0x0000e000ff0a7b82 */ /* 0x000e700000000a00 */
[----:B------:R-:W2:Y:S01]  /*03a0*/  LDC.64 R8, c[0x0][0x388] ;  /* 0x0000e200ff087b82 */ /* 0x000ea20000000a00 */
[----:B0-----:R-:W-:-:S02]  /*03b0*/  IMAD R22, R7, UR4, R0 ;  /* 0x0000000407167c24 */ /* 0x001fc4000f8e0200 */
[----:B------:R-:W-:Y:S02]  /*03c0*/  IMAD R27, R7, UR4, R20 ;  /* 0x00000004071b7c24 */ /* 0x000fe4000f8e0214 */
[----:B------:R-:W-:Y:S02]  /*03d0*/  IMAD R29, R22, R6, R21 ;  /* 0x00000006161d7224 */ /* 0x000fe400078e0215 */
[----:B-1----:R-:W-:-:S06]  /*03e0*/  IMAD.WIDE R10, R27, 0x4, R10 ;  /* 0x000000041b0a7825 */ /* 0x002fcc00078e020a */
[----:B------:R-:W3:Y:S01]  /*03f0*/  LDG.E R11, desc[UR8][R10.64] ;  /* 0x000000080a0b7981 */ /* 0x000ee2000c1e1900 */
[----:B--2---:R-:W-:-:S06]  /*0400*/  IMAD.WIDE R8, R29, 0x4, R8 ;  /* 0x000000041d087825 */ /* 0x004fcc00078e0208 */
[----:B------:R-:W2:Y:S01]  /*0410*/  LDG.E R9, desc[UR8][R8.64] ;  /* 0x0000000808097981 */ /* 0x000ea2000c1e1900 */
[----:B------:R-:W-:Y:S01]  /*0420*/  ISETP.GE.AND P1, PT, R7, 0x1, PT ;  /* 0x000000010700780c */ /* 0x000fe20003f26270 */
[----:B------:R-:W-:-:S06]  /*0430*/  UIADD3 UR4, UPT, UPT, UR4, 0x1, URZ ;  /* 0x0000000104047890 */ /* 0x000fcc000fffe0ff */
[----:B------:R-:W-:Y:S01]  /*0440*/  ISETP.NE.AND P0, PT, R2, UR4, PT ;  /* 0x0000000402007c0c */ /* 0x000fe2000bf05270 */
[----:B---3--:R0:W-:Y:S04]  /*0450*/  STS [R18], R11 ;  /* 0x0000000b12007388 */ /* 0x0081e80000000800 */
[----:B--2---:R0:W-:Y:S01]  /*0460*/  STS [R16], R9 ;  /* 0x0000000910007388 */ /* 0x0041e20000000800 */
[----:B------:R-:W-:Y:S06]  /*0470*/  BAR.SYNC.DEFER_BLOCKING 0x0 ;  /* 0x0000000000007b1d */ /* 0x000fec0000010000 */
[----:B------:R-:W-:Y:S05]  /*0480*/  @!P1 BRA `(.L_x_1) ;  /* 0x0000000400a49947 */ /* 0x000fea0003800000 */
[----:B------:R-:W-:Y:S01]  /*0490*/  ISETP.GE.U32.AND P1, PT, R7, 0x10, PT ;  /* 0x000000100700780c */ /* 0x000fe20003f26070 */
[----:B------:R-:W-:-:S12]  /*04a0*/  IMAD.MOV.U32 R22, RZ, RZ, RZ ;  /* 0x000000ffff167224 */ /* 0x000fd800078e00ff */
[----:B------:R-:W-:Y:S05]  /*04b0*/  @!P1 BRA `(.L_x_2) ;  /* 0x0000000000b49947 */ /* 0x000fea0003800000 */
[----:B------:R-:W-:Y:S02]  /*04c0*/  MOV R24, R4 ;  /* 0x0000000400187202 */ /* 0x000fe40000000f00 */
[----:B------:R-:W-:Y:S02]  /*04d0*/  MOV R22, R5 ;  /* 0x0000000500167202 */ /* 0x000fe40000000f00 */
[----:B------:R-:W-:-:S07]  /*04e0*/  MOV R7, R3 ;  /* 0x0000000300077202 */ /* 0x000fce0000000f00 */
.L_x_3:
[----:B------:R-:W-:Y:S01]  /*04f0*/  LDS R26, [R24+-0x100] ;  /* 0xffff0000181a7984 */ /* 0x000fe20000000800 */
[----:B------:R-:W-:-:S03]  /*0500*/  VIADD R7, R7, 0x10 ;  /* 0x0000001007077836 */ /* 0x000fc60000000000 */
[----:B0-----:R-:W0:Y:S02]  /*0510*/  LDS.128 R8, [R22+-0x20] ;  /* 0xffffe00016087984 */ /* 0x001e240000000c00 */
[----:B------:R-:W-:Y:S01]  /*0520*/  ISETP.NE.AND P1, PT, R7, RZ, PT ;  /* 0x000000ff0700720c */ /* 0x000fe20003f25270 */
[----:B0-----:R-:W-:Y:S02]  /*0530*/  IMAD R8, R8, R26, R25 ;  /* 0x0000001a08087224 */ /* 0x001fe400078e0219 */
[----:B------:R-:W0:Y:S04]  /*0540*/  LDS R25, [R24+-0xe0] ;  /* 0xffff200018197984 */ /* 0x000e280000000800 */
[----:B------:R-:W-:Y:S01]  /*0550*/  LDS R26, [R24+-0x80] ;  /* 0xffff8000181a7984 */ /* 0x000fe20000000800 */
[----:B0-----:R-:W-:-:S03]  /*0560*/  IMAD R9, R25, R9, R8 ;  /* 0x0000000919097224 */ /* 0x001fc600078e0208 */
[----:B------:R-:W0:Y:S04]  /*0570*/  LDS R8, [R24+-0xc0] ;  /* 0xffff400018087984 */ /* 0x000e280000000800 */
[----:B------:R-:W1:Y:S01]  /*0580*/  LDS R25, [R24+-0xa0] ;  /* 0xffff600018197984 */ /* 0x000e620000000800 */
[----:B0-----:R-:W-:-:S04]  /*0590*/  IMAD R8, R8, R10, R9 ;  /* 0x0000000a08087224 */ /* 0x001fc800078e0209 */
[----:B-1----:R-:W-:Y:S02]  /*05a0*/  IMAD R25, R25, R11, R8 ;  /* 0x0000000b19197224 */ /* 0x002fe400078e0208 */
[----:B------:R-:W0:Y:S02]  /*05b0*/  LDS.128 R8, [R22+-0x10] ;  /* 0xfffff00016087984 */ /* 0x000e240000000c00 */
[----:B0-----:R-:W-:Y:S02]  /*05c0*/  IMAD R8, R8, R26, R25 ;  /* 0x0000001a08087224 */ /* 0x001fe400078e0219 */
[----:B------:R-:W0:Y:S04]  /*05d0*/  LDS R25, [R24+-0x60] ;  /* 0xffffa00018197984 */ /* 0x000e280000000800 */
[----:B------:R-:W-:Y:S01]  /*05e0*/  LDS R26, [R24] ;  /* 0x00000000181a7984 */ /* 0x000fe20000000800 */
[----:B0-----:R-:W-:-:S03]  /*05f0*/  IMAD R9, R25, R9, R8 ;  /* 0x0000000919097224 */ /* 0x001fc600078e0208 */
[----:B------:R-:W0:Y:S04]  /*0600*/  LDS R8, [R24+-0x40] ;  /* 0xffffc00018087984 */ /* 0x000e280000000800 */
[----:B------:R-:W1:Y:S01]  /*0610*/  LDS R25, [R24+-0x20] ;  /* 0xffffe00018197984 */ /* 0x000e620000000800 */
[----:B0-----:R-:W-:-:S04]  /*0620*/  IMAD R8, R8, R10, R9 ;  /* 0x0000000a08087224 */ /* 0x001fc800078e0209 */
[----:B-1----:R-:W-:Y:S02]  /*0630*/  IMAD R25, R25, R11, R8 ;  /* 0x0000000b19197224 */ /* 0x002fe400078e0208 */
[----:B------:R-:W0:Y:S02]  /*0640*/  LDS.128 R8, [R22] ;  /* 0x0000000016087984 */ /* 0x000e240000000c00 */
[----:B0-----:R-:W-:Y:S02]  /*0650*/  IMAD R8, R8, R26, R25 ;  /* 0x0000001a08087224 */ /* 0x001fe400078e0219 */
[----:B------:R-:W0:Y:S04]  /*0660*/  LDS R25, [R24+0x20] ;  /* 0x0000200018197984 */ /* 0x000e280000000800 */
[----:B------:R-:W-:Y:S01]  /*0670*/  LDS R26, [R24+0x80] ;  /* 0x00008000181a7984 */ /* 0x000fe20000000800 */
[----:B0-----:R-:W-:-:S03]  /*0680*/  IMAD R9, R25, R9, R8 ;  /* 0x0000000919097224 */ /* 0x001fc600078e0208 */
[----:B------:R-:W0:Y:S04]  /*0690*/  LDS R8, [R24+0x40] ;  /* 0x0000400018087984 */ /* 0x000e280000000800 */
[----:B------:R-:W1:Y:S01]  /*06a0*/  LDS R25, [R24+0x60] ;  /* 0x0000600018197984 */ /* 0x000e620000000800 */
[----:B0-----:R-:W-:-:S04]  /*06b0*/  IMAD R8, R8, R10, R9 ;  /* 0x0000000a08087224 */ /* 0x001fc800078e0209 */
[----:B-1----:R-:W-:Y:S02]  /*06c0*/  IMAD R25, R25, R11, R8 ;  /* 0x0000000b19197224 */ /* 0x002fe400078e0208 */
[----:B------:R0:W1:Y:S02]  /*06d0*/  LDS.128 R8, [R22+0x10] ;  /* 0x0000100016087984 */ /* 0x0000640000000c00 */
[----:B0-----:R-:W-:Y:S01]  /*06e0*/  IADD3 R22, PT, PT, R22, 0x40, RZ ;  /* 0x0000004016167810 */ /* 0x001fe20007ffe0ff */
[----:B-1----:R-:W-:Y:S02]  /*06f0*/  IMAD R8, R8, R26, R25 ;  /* 0x0000001a08087224 */ /* 0x002fe400078e0219 */
[----:B------:R-:W0:Y:S04]  /*0700*/  LDS R25, [R24+0xa0] ;  /* 0x0000a00018197984 */ /* 0x000e280000000800 */
[----:B------:R-:W1:Y:S01]  /*0710*/  LDS R26, [R24+0xc0] ;  /* 0x0000c000181a7984 */ /* 0x000e620000000800 */
[----:B0-----:R-:W-:-:S03]  /*0720*/  IMAD R9, R25, R9, R8 ;  /* 0x0000000919097224 */ /* 0x001fc600078e0208 */
[----:B------:R0:W2:Y:S01]  /*0730*/  LDS R25, [R24+0xe0] ;  /* 0x0000e00018197984 */ /* 0x0000a20000000800 */
[----:B-1----:R-:W-:Y:S01]  /*0740*/  IMAD R10, R26, R10, R9 ;  /* 0x0000000a1a0a7224 */ /* 0x002fe200078e0209 */
[----:B0-----:R-:W-:-:S03]  /*0750*/  IADD3 R24, PT, PT, R24, 0x200, RZ ;  /* 0x0000020018187810 */ /* 0x001fc60007ffe0ff */
[----:B--2---:R-:W-:Y:S01]  /*0760*/  IMAD R25, R25, R11, R10 ;  /* 0x0000000b19197224 */ /* 0x004fe200078e020a */
[----:B------:R-:W-:Y:S06]  /*0770*/  @P1 BRA `(.L_x_3) ;  /* 0xfffffffc005c1947 */ /* 0x000fec000383ffff */
[----:B------:R-:W-:-:S07]  /*0780*/  MOV R22, R13 ;  /* 0x0000000d00167202 */ /* 0x000fce0000000f00 */
.L_x_2:
[----:B------:R-:W-:-:S13]  /*0790*/  ISETP.NE.AND P1, PT, R15, RZ, PT ;  /* 0x000000ff0f00720c */ /* 0x000fda0003f25270 */
[----:B------:R-:W-:Y:S05]  /*07a0*/  @!P1 BRA `(.L_x_1) ;  /* 0x0000000000dc9947 */ /* 0x000fea0003800000 */
[----:B------:R-:W-:Y:S01]  /*07b0*/  VIADD R7, R15, 0xffffffff ;  /* 0xffffffff0f077836 */ /* 0x000fe20000000000 */
[----:B------:R-:W-:-:S04]  /*07c0*/  ISETP.NE.AND P2, PT, R14, RZ, PT ;  /* 0x000000ff0e00720c */ /* 0x000fc80003f45270 */
[----:B------:R-:W-:-:S13]  /*07d0*/  ISETP.GE.U32.AND P1, PT, R7, 0x7, PT ;  /* 0x000000070700780c */ /* 0x000fda0003f26070 */
[----:B------:R-:W-:Y:S05]  /*07e0*/  @!P1 BRA `(.L_x_4) ;  /* 0x0000000000549947 */ /* 0x000fea0003800000 */
[C---:B------:R-:W-:Y:S02]  /*07f0*/  LEA R7, R22.reuse, R17, 0x5 ;  /* 0x0000001116077211 */ /* 0x040fe400078e28ff */
[C---:B------:R-:W-:Y:S02]  /*0800*/  LEA R24, R22.reuse, R19, 0x2 ;  /* 0x0000001316187211 */ /* 0x040fe400078e10ff */
[----:B------:R-:W-:Y:S01]  /*0810*/  IADD3 R22, PT, PT, R22, 0x8, RZ ;  /* 0x0000000816167810 */ /* 0x000fe20007ffe0ff */
[----:B------:R-:W-:Y:S04]  /*0820*/  LDS R26, [R7] ;  /* 0x00000000071a7984 */ /* 0x000fe80000000800 */
[----:B0-----:R-:W0:Y:S04]  /*0830*/  LDS.128 R8, [R24] ;  /* 0x0000000018087984 */ /* 0x001e280000000c00 */
[----:B------:R-:W-:Y:S04]  /*0840*/  LDS R29, [R7+0xa0] ;  /* 0x0000a000071d7984 */ /* 0x000fe80000000800 */
[----:B------:R-:W-:Y:S01]  /*0850*/  LDS R27, [R7+0xc0] ;  /* 0x0000c000071b7984 */ /* 0x000fe20000000800 */
[----:B0-----:R-:W-:-:S03]  /*0860*/  IMAD R8, R8, R26, R25 ;  /* 0x0000001a08087224 */ /* 0x001fc600078e0219 */
[----:B------:R-:W0:Y:S04]  /*0870*/  LDS R25, [R7+0x20] ;  /* 0x0000200007197984 */ /* 0x000e280000000800 */
[----:B------:R-:W-:Y:S01]  /*0880*/  LDS R26, [R7+0x60] ;  /* 0x00006000071a7984 */ /* 0x000fe20000000800 */
[----:B0-----:R-:W-:-:S03]  /*0890*/  IMAD R9, R25, R9, R8 ;  /* 0x0000000919097224 */ /* 0x001fc600078e0208 */
[----:B------:R-:W0:Y:S04]  /*08a0*/  LDS R8, [R7+0x40] ;  /* 0x0000400007087984 */ /* 0x000e280000000800 */
[----:B------:R-:W-:Y:S01]  /*08b0*/  LDS R25, [R7+0x80] ;  /* 0x0000800007197984 */ /* 0x000fe20000000800 */
[----:B0-----:R-:W-:-:S04]  /*08c0*/  IMAD R8, R8, R10, R9 ;  /* 0x0000000a08087224 */ /* 0x001fc800078e0209 */
[----:B------:R-:W-:Y:S02]  /*08d0*/  IMAD R28, R26, R11, R8 ;  /* 0x0000000b1a1c7224 */ /* 0x000fe400078e0208 */
[----:B------:R-:W0:Y:S04]  /*08e0*/  LDS.128 R8, [R24+0x10] ;  /* 0x0000100018087984 */ /* 0x000e280000000c00 */
[----:B------:R-:W1:Y:S01]  /*08f0*/  LDS R26, [R7+0xe0] ;  /* 0x0000e000071a7984 */ /* 0x000e620000000800 */
[----:B0-----:R-:W-:-:S04]  /*0900*/  IMAD R8, R8, R25, R28 ;  /* 0x0000001908087224 */ /* 0x001fc800078e021c */
[----:B------:R-:W-:-:S04]  /*0910*/  IMAD R8, R29, R9, R8 ;  /* 0x000000091d087224 */ /* 0x000fc800078e0208 */
[----:B------:R-:W-:-:S04]  /*0920*/  IMAD R8, R27, R10, R8 ;  /* 0x0000000a1b087224 */ /* 0x000fc800078e0208 */
[----:B-1----:R-:W-:-:S07]  /*0930*/  IMAD R25, R26, R11, R8 ;  /* 0x0000000b1a197224 */ /* 0x002fce00078e0208 */
.L_x_4:
[----:B------:R-:W-:Y:S05]  /*0940*/  @!P2 BRA `(.L_x_1) ;  /* 0x000000000074a947 */ /* 0x000fea0003800000 */
[----:B------:R-:W-:Y:S02]  /*0950*/  IADD3 R7, PT, PT, R14, -0x1, RZ ;  /* 0xffffffff0e077810 */ /* 0x000fe40007ffe0ff */
[----:B------:R-:W-:Y:S02]  /*0960*/  ISETP.NE.AND P2, PT, R12, RZ, PT ;  /* 0x000000ff0c00720c */ /* 0x000fe40003f45270 */
[----:B------:R-:W-:-:S13]  /*0970*/  ISETP.GE.U32.AND P1, PT, R7, 0x3, PT ;  /* 0x000000030700780c */ /* 0x000fda0003f26070 */
[----:B------:R-:W-:Y:S05]  /*0980*/  @!P1 BRA `(.L_x_5) ;  /* 0x0000000000309947 */ /* 0x000fea0003800000 */
[C---:B------:R-:W-:Y:S01]  /*0990*/  LEA R8, R22.reuse, R19, 0x2 ;  /* 0x0000001316087211 */ /* 0x040fe200078e10ff */
[C---:B------:R-:W-:Y:S01]  /*09a0*/  IMAD R7, R22.reuse, 0x20, R17 ;  /* 0x0000002016077824 */ /* 0x040fe200078e0211 */
[----:B------:R-:W-:-:S04]  /*09b0*/  IADD3 R22, PT, PT, R22, 0x4, RZ ;  /* 0x0000000416167810 */ /* 0x000fc80007ffe0ff */
[----:B------:R-:W-:Y:S04]  /*09c0*/  LDS R24, [R7] ;  /* 0x0000000007187984 */ /* 0x000fe80000000800 */
[----:B0-----:R-:W0:Y:S04]  /*09d0*/  LDS.128 R8, [R8] ;  /* 0x0000000008087984 */ /* 0x001e280000000c00 */
[----:B------:R-:W1:Y:S04]  /*09e0*/  LDS R26, [R7+0x20] ;  /* 0x00002000071a7984 */ /* 0x000e680000000800 */
[----:B------:R-:W-:Y:S01]  /*09f0*/  LDS R27, [R7+0x60] ;  /* 0x00006000071b7984 */ /* 0x000fe20000000800 */
[----:B0-----:R-:W-:-:S03]  /*0a00*/  IMAD R24, R8, R24, R25 ;  /* 0x0000001808187224 */ /* 0x001fc600078e0219 */
[----:B------:R-:W0:Y:S01]  /*0a10*/  LDS R25, [R7+0x40] ;  /* 0x0000400007197984 */ /* 0x000e220000000800 */
[----:B-1----:R-:W-:-:S04]  /*0a20*/  IMAD R9, R26, R9, R24 ;  /* 0x000000091a097224 */ /* 0x002fc800078e0218 */
[----:B0-----:R-:W-:-:S04]  /*0a30*/  IMAD R10, R25, R10, R9 ;  /* 0x0000000a190a7224 */ /* 0x001fc800078e0209 */
[----:B------:R-:W-:-:S07]  /*0a40*/  IMAD R25, R27, R11, R10 ;  /* 0x0000000b1b197224 */ /* 0x000fce00078e020a */
.L_x_5:
[----:B------:R-:W-:Y:S05]  /*0a50*/  @!P2 BRA `(.L_x_1) ;  /* 0x000000000030a947 */ /* 0x000fea0003800000 */
[C---:B------:R-:W-:Y:S02]  /*0a60*/  LEA R8, R22.reuse, R19, 0x2 ;  /* 0x0000001316087211 */ /* 0x040fe400078e10ff */
[----:B------:R-:W-:Y:S02]  /*0a70*/  LEA R22, R22, R17, 0x5 ;  /* 0x0000001116167211 */ /* 0x000fe400078e28ff */
[----:B------:R-:W-:Y:S02]  /*0a80*/  ISETP.NE.AND P1, PT, R12, 0x1, PT ;  /* 0x000000010c00780c */ /* 0x000fe40003f25270 */
[----:B0-----:R-:W-:Y:S04]  /*0a90*/  LDS.128 R8, [R8] ;  /* 0x0000000008087984 */ /* 0x001fe80000000c00 */
[----:B------:R-:W0:Y:S02]  /*0aa0*/  LDS R7, [R22] ;  /* 0x0000000016077984 */ /* 0x000e240000000800 */
[----:B0-----:R-:W-:-:S05]  /*0ab0*/  IMAD R25, R8, R7, R25 ;  /* 0x0000000708197224 */ /* 0x001fca00078e0219 */
[----:B------:R-:W-:Y:S05]  /*0ac0*/  @!P1 BRA `(.L_x_1) ;  /* 0x0000000000149947 */ /* 0x000fea0003800000 */
[----:B------:R-:W-:Y:S01]  /*0ad0*/  ISETP.NE.AND P1, PT, R12, 0x2, PT ;  /* 0x000000020c00780c */ /* 0x000fe20003f25270 */
[----:B------:R-:W0:-:S12]  /*0ae0*/  LDS R8, [R22+0x20] ;  /* 0x0000200016087984 */ /* 0x000e180000000800 */
[----:B------:R-:W1:Y:S01]  /*0af0*/  @P1 LDS R7, [R22+0x40] ;  /* 0x0000400016071984 */ /* 0x000e620000000800 */
[----:B0-----:R-:W-:-:S04]  /*0b00*/  IMAD R25, R8, R9, R25 ;  /* 0x0000000908197224 */ /* 0x001fc800078e0219 */
[----:B-1----:R-:W-:-:S07]  /*0b10*/  @P1 IMAD R25, R7, R10, R25 ;  /* 0x0000000a07191224 */ /* 0x002fce00078e0219 */
.L_x_1:
[----:B------:R-:W-:Y:S06]  /*0b20*/  BAR.SYNC.DEFER_BLOCKING 0x0 ;  /* 0x0000000000007b1d */ /* 0x000fec0000010000 */
[----:B------:R-:W-:Y:S05]  /*0b30*/  @P0 BRA `(.L_x_6) ;  /* 0xfffffff800100947 */ /* 0x000fea000383ffff */
.L_x_0:
[----:B------:R-:W1:Y:S01]  /*0b40*/  LDC.64 R2, c[0x0][0x390] ;  /* 0x0000e400ff027b82 */ /* 0x000e620000000a00 */
[----:B------:R-:W-:-:S04]  /*0b50*/  IMAD R21, R23, R6, R21 ;  /* 0x0000000617157224 */ /* 0x000fc800078e0215 */
[----:B-1----:R-:W-:-:S05]  /*0b60*/  IMAD.WIDE R2, R21, 0x4, R2 ;  /* 0x0000000415027825 */ /* 0x002fca00078e0202 */
[----:B------:R-:W-:Y:S01]  /*0b70*/  STG.E desc[UR8][R2.64], R25 ;  /* 0x0000001902007986 */ /* 0x000fe2000c101908 */
[----:B------:R-:W-:Y:S05]  /*0b80*/  EXIT ;  /* 0x000000000000794d */ /* 0x000fea0003800000 */
.L_x_7:
[----:B------:R-:W-:-:S00]  /*0b90*/  BRA `(.L_x_7) ;  /* 0xfffffffc00fc7947 */ /* 0x000fc0000383ffff */
[----:B------:R-:W-:-:S00]  /*0ba0*/  NOP ;  /* 0x0000000000007918 */ /* 0x000fc00000000000 */
        /* <DEDUP_REMOVED lines=13> */
.L_x_8:


//--------------------- .nv.shared._Z22matrix_multiply_kernelPKjS0_Pjii --------------------------
	.section	.nv.shared._Z22matrix_multiply_kernelPKjS0_Pjii,"aw",@nobits
	.sectionflags	@""
	.align	4
.nv.shared._Z22matrix_multiply_kernelPKjS0_Pjii:
	.zero		1536


//--------------------- .nv.shared.reserved.0     --------------------------
	.section	.nv.shared.reserved.0,"aw",@nobits
	.weak		__nv_reservedSMEM_offset_0_alias
	.size		__nv_reservedSMEM_offset_0_alias, 0, 64
	.other		__nv_reservedSMEM_offset_0_alias,@"STO_CUDA_RESERVED_SHARED STV_DEFAULT"
__nv_reservedSMEM_offset_0_alias:
	.zero		0
	.zero		64


//--------------------- .nv.constant0._Z22matrix_multiply_kernelPKjS0_Pjii --------------------------
	.section	.nv.constant0._Z22matrix_multiply_kernelPKjS0_Pjii,"a",@progbits
	.sectionflags	@""
	.align	4
.nv.constant0._Z22matrix_multiply_kernelPKjS0_Pjii:
	.zero		928


//--------------------- SYMBOLS --------------------------

	.type		.nv.reservedSmem.offset0,@object
	.size		.nv.reservedSmem.offset0,0x4
	.type		.nv.reservedSmem.cap,@object
	.size		.nv.reservedSmem.cap,0x4
